	.headerflags	@"EF_CUDA_TEXMODE_UNIFIED EF_CUDA_64BIT_ADDRESS EF_CUDA_ACCELERATORS EF_CUDA_SM90 EF_CUDA_VIRTUAL_SM(EF_CUDA_SM90)"
	.elftype	@"ET_EXEC"


//--------------------- .nv.info                  --------------------------
	.section	.nv.info,"",@"SHT_CUDA_INFO"
	.align	4


	//----- nvinfo : EIATTR_REGCOUNT
	.align		4
        /*0000*/ 	.byte	0x04, 0x2f
        /*0002*/ 	.short	(.L_3 - .L_2)
	.align		4
.L_2:
        /*0004*/ 	.word	index@(triton_poi_fused__native_batch_norm_legit_no_training_add_11)
        /*0008*/ 	.word	0x0000001a


	//----- nvinfo : EIATTR_MIN_STACK_SIZE
	.align		4
.L_3:
        /*000c*/ 	.byte	0x04, 0x12
        /*000e*/ 	.short	(.L_5 - .L_4)
	.align		4
.L_4:
        /*0010*/ 	.word	index@(triton_poi_fused__native_batch_norm_legit_no_training_add_11)
        /*0014*/ 	.word	0x00000000


	//----- nvinfo : EIATTR_FRAME_SIZE
	.align		4
.L_5:
        /*0018*/ 	.byte	0x04, 0x11
        /*001a*/ 	.short	(.L_7 - .L_6)
	.align		4
.L_6:
        /*001c*/ 	.word	index@(triton_poi_fused__native_batch_norm_legit_no_training_add_11)
        /*0020*/ 	.word	0x00000000


	//----- nvinfo : EIATTR_MIN_STACK_SIZE
	.align		4
.L_7:
        /*0024*/ 	.byte	0x04, 0x12
        /*0026*/ 	.short	(.L_9 - .L_8)
	.align		4
.L_8:
        /*0028*/ 	.word	index@(triton_poi_fused__native_batch_norm_legit_no_training_add_11)
        /*002c*/ 	.word	0x00000000
.L_9:


//--------------------- .nv.info.triton_poi_fused__native_batch_norm_legit_no_training_add_11 --------------------------
	.section	.nv.info.triton_poi_fused__native_batch_norm_legit_no_training_add_11,"",@"SHT_CUDA_INFO"
	.sectionflags	@""
	.align	4


	//----- nvinfo : EIATTR_CUDA_API_VERSION
	.align		4
        /*0000*/ 	.byte	0x04, 0x37
        /*0002*/ 	.short	(.L_11 - .L_10)
.L_10:
        /*0004*/ 	.word	0x0000007c


	//----- nvinfo : EIATTR_KPARAM_INFO
	.align		4
.L_11:
        /*0008*/ 	.byte	0x04, 0x17
        /*000a*/ 	.short	(.L_13 - .L_12)
.L_12:
        /*000c*/ 	.word	0x00000000
        /*0010*/ 	.short	0x0007
        /*0012*/ 	.short	0x0038
        /*0014*/ 	.byte	0x00, 0xf0, 0x11, 0x00


	//----- nvinfo : EIATTR_KPARAM_INFO
	.align		4
.L_13:
        /*0018*/ 	.byte	0x04, 0x17
        /*001a*/ 	.short	(.L_15 - .L_14)
.L_14:
        /*001c*/ 	.word	0x00000000
        /*0020*/ 	.short	0x0006
        /*0022*/ 	.short	0x0030
        /*0024*/ 	.byte	0x00, 0xf4, 0x21, 0x00


	//----- nvinfo : EIATTR_KPARAM_INFO
	.align		4
.L_15:
        /*0028*/ 	.byte	0x04, 0x17
        /*002a*/ 	.short	(.L_17 - .L_16)
.L_16:
        /*002c*/ 	.word	0x00000000
        /*0030*/ 	.short	0x0005
        /*0032*/ 	.short	0x0028
        /*0034*/ 	.byte	0x00, 0xf4, 0x21, 0x00


	//----- nvinfo : EIATTR_KPARAM_INFO
	.align		4
.L_17:
        /*0038*/ 	.byte	0x04, 0x17
        /*003a*/ 	.short	(.L_19 - .L_18)
.L_18:
        /*003c*/ 	.word	0x00000000
        /*0040*/ 	.short	0x0004
        /*0042*/ 	.short	0x0020
        /*0044*/ 	.byte	0x00, 0xf4, 0x21, 0x00


	//----- nvinfo : EIATTR_KPARAM_INFO
	.align		4
.L_19:
        /*0048*/ 	.byte	0x04, 0x17
        /*004a*/ 	.short	(.L_21 - .L_20)
.L_20:
        /*004c*/ 	.word	0x00000000
        /*0050*/ 	.short	0x0003
        /*0052*/ 	.short	0x0018
        /*0054*/ 	.byte	0x00, 0xf4, 0x21, 0x00


	//----- nvinfo : EIATTR_KPARAM_INFO
	.align		4
.L_21:
        /*0058*/ 	.byte	0x04, 0x17
        /*005a*/ 	.short	(.L_23 - .L_22)
.L_22:
        /*005c*/ 	.word	0x00000000
        /*0060*/ 	.short	0x0002
        /*0062*/ 	.short	0x0010
        /*0064*/ 	.byte	0x00, 0xf4, 0x21, 0x00


	//----- nvinfo : EIATTR_KPARAM_INFO
	.align		4
.L_23:
        /*0068*/ 	.byte	0x04, 0x17
        /*006a*/ 	.short	(.L_25 - .L_24)
.L_24:
        /*006c*/ 	.word	0x00000000
        /*0070*/ 	.short	0x0001
        /*0072*/ 	.short	0x0008
        /*0074*/ 	.byte	0x00, 0xf4, 0x21, 0x00


	//----- nvinfo : EIATTR_KPARAM_INFO
	.align		4
.L_25:
        /*0078*/ 	.byte	0x04, 0x17
        /*007a*/ 	.short	(.L_27 - .L_26)
.L_26:
        /*007c*/ 	.word	0x00000000
        /*0080*/ 	.short	0x0000
        /*0082*/ 	.short	0x0000
        /*0084*/ 	.byte	0x00, 0xf4, 0x21, 0x00


	//----- nvinfo : EIATTR_SPARSE_MMA_MASK
	.align		4
.L_27:
        /*0088*/ 	.byte	0x03, 0x50
        /*008a*/ 	.short	0x0000


	//----- nvinfo : EIATTR_MAXREG_COUNT
	.align		4
        /*008c*/ 	.byte	0x03, 0x1b
        /*008e*/ 	.short	0x00ff


	//----- nvinfo : EIATTR_EXIT_INSTR_OFFSETS
	.align		4
        /*0090*/ 	.byte	0x04, 0x1c
        /*0092*/ 	.short	(.L_29 - .L_28)


	//   ....[0]....
.L_28:
        /*0094*/ 	.word	0x00000430


	//   ....[1]....
        /*0098*/ 	.word	0x00000450


	//----- nvinfo : EIATTR_REQNTID
	.align		4
.L_29:
        /*009c*/ 	.byte	0x04, 0x10
        /*009e*/ 	.short	(.L_31 - .L_30)
.L_30:
        /*00a0*/ 	.word	0x00000080
        /*00a4*/ 	.word	0x00000001
        /*00a8*/ 	.word	0x00000001


	//----- nvinfo : EIATTR_CBANK_PARAM_SIZE
	.align		4
.L_31:
        /*00ac*/ 	.byte	0x03, 0x19
        /*00ae*/ 	.short	0x003c


	//----- nvinfo : EIATTR_PARAM_CBANK
	.align		4
        /*00b0*/ 	.byte	0x04, 0x0a
        /*00b2*/ 	.short	(.L_33 - .L_32)
	.align		4
.L_32:
        /*00b4*/ 	.word	index@(.nv.constant0.triton_poi_fused__native_batch_norm_legit_no_training_add_11)
        /*00b8*/ 	.short	0x0210
        /*00ba*/ 	.short	0x003c


	//----- nvinfo : EIATTR_SW_WAR
	.align		4
.L_33:
        /*00bc*/ 	.byte	0x04, 0x36
        /*00be*/ 	.short	(.L_35 - .L_34)
.L_34:
        /*00c0*/ 	.word	0x00000008
.L_35:


//--------------------- .nv.callgraph             --------------------------
	.section	.nv.callgraph,"",@"SHT_CUDA_CALLGRAPH"
	.align	4
	.sectionentsize	8
	.align		4
        /*0000*/ 	.word	0x00000000
	.align		4
        /*0004*/ 	.word	0xffffffff
	.align		4
        /*0008*/ 	.word	0x00000000
	.align		4
        /*000c*/ 	.word	0xfffffffe
	.align		4
        /*0010*/ 	.word	0x00000000
	.align		4
        /*0014*/ 	.word	0xfffffffd
	.align		4
        /*0018*/ 	.word	0x00000000
	.align		4
        /*001c*/ 	.word	0xfffffffc


//--------------------- .nv.constant4             --------------------------
	.section	.nv.constant4,"a",@progbits
	.align	8
	.align		8
.nv.constant4:
        /*0000*/ 	.dword	_$_str
	.align		8
        /*0008*/ 	.dword	_$_str_$_2


//--------------------- .text.triton_poi_fused__native_batch_norm_legit_no_training_add_11 --------------------------
	.section	.text.triton_poi_fused__native_batch_norm_legit_no_training_add_11,"ax",@progbits
	.align	128
        .global         triton_poi_fused__native_batch_norm_legit_no_training_add_11
        .type           triton_poi_fused__native_batch_norm_legit_no_training_add_11,@function
        .size           triton_poi_fused__native_batch_norm_legit_no_training_add_11,(.L_x_1 - triton_poi_fused__native_batch_norm_legit_no_training_add_11)
        .other          triton_poi_fused__native_batch_norm_legit_no_training_add_11,@"STO_CUDA_ENTRY STV_DEFAULT"
triton_poi_fused__native_batch_norm_legit_no_training_add_11:
.text.triton_poi_fused__native_batch_norm_legit_no_training_add_11:
[----:B------:R-:W0:Y:S01]  /*0000*/  LDC R1, c[0x0][0x28] ;  /* 0x00000a00ff017b82 */ /* 0x000e220000000800 */
[----:B------:R-:W1:Y:S07]  /*0010*/  S2R R0, SR_TID.X ;  /* 0x0000000000007919 */ /* 0x000e6e0000002100 */
[----:B------:R-:W2:Y:S01]  /*0020*/  LDC.64 R12, c[0x0][0x220] ;  /* 0x00008800ff0c7b82 */ /* 0x000ea20000000a00 */
[----:B------:R-:W-:Y:S01]  /*0030*/  CS2R R6, SRZ ;  /* 0x0000000000067805 */ /* 0x000fe2000001ff00 */
[----:B------:R-:W-:Y:S01]  /*0040*/  ULDC.64 UR4, c[0x0][0x208] ;  /* 0x0000820000047ab9 */ /* 0x000fe20000000a00 */
[----:B------:R-:W3:Y:S05]  /*0050*/  S2R R3, SR_CTAID.X ;  /* 0x0000000000037919 */ /* 0x000eea0000002500 */
[----:B------:R-:W4:Y:S08]  /*0060*/  LDC.64 R16, c[0x0][0x210] ;  /* 0x00008400ff107b82 */ /* 0x000f300000000a00 */
[----:B------:R-:W5:Y:S08]  /*0070*/  LDC.64 R18, c[0x0][0x218] ;  /* 0x00008600ff127b82 */ /* 0x000f700000000a00 */
[----:B------:R-:W5:Y:S01]  /*0080*/  LDC.64 R20, c[0x0][0x228] ;  /* 0x00008a00ff147b82 */ /* 0x000f620000000a00 */
[----:B-1----:R-:W-:-:S07]  /*0090*/  SHF.L.U32 R0, R0, 0x1, RZ ;  /* 0x0000000100007819 */ /* 0x002fce00000006ff */
[----:B------:R-:W1:Y:S01]  /*00a0*/  LDC.64 R22, c[0x0][0x230] ;  /* 0x00008c00ff167b82 */ /* 0x000e620000000a00 */
[----:B------:R-:W-:-:S04]  /*00b0*/  LOP3.LUT R0, R0, 0xfe, RZ, 0xc0, !PT ;  /* 0x000000fe00007812 */ /* 0x000fc800078ec0ff */
[----:B---3--:R-:W-:-:S03]  /*00c0*/  LEA R0, R3, R0, 0x8 ;  /* 0x0000000003007211 */ /* 0x008fc600078e40ff */
[----:B------:R-:W3:Y:S01]  /*00d0*/  LDC.64 R8, c[0x0][0x238] ;  /* 0x00008e00ff087b82 */ /* 0x000ee20000000a00 */
[C---:B------:R-:W-:Y:S01]  /*00e0*/  ISETP.GE.AND P4, PT, R0.reuse, 0xc0, PT ;  /* 0x000000c00000780c */ /* 0x040fe20003f86270 */
[----:B------:R-:W-:-:S05]  /*00f0*/  IMAD.HI R2, R0, 0x2aaaaaab, RZ ;  /* 0x2aaaaaab00027827 */ /* 0x000fca00078e02ff */
[----:B------:R-:W-:-:S04]  /*0100*/  SHF.R.U32.HI R3, RZ, 0x1f, R2 ;  /* 0x0000001fff037819 */ /* 0x000fc80000011602 */
[----:B------:R-:W-:-:S05]  /*0110*/  LEA.HI R3, R2, R3, RZ, 0x1d ;  /* 0x0000000302037211 */ /* 0x000fca00078fe8ff */
[----:B------:R-:W-:-:S04]  /*0120*/  IMAD R10, R3, -0x30, R0 ;  /* 0xffffffd0030a7824 */ /* 0x000fc800078e0200 */
[----:B--2---:R-:W-:-:S05]  /*0130*/  IMAD.WIDE R12, R10, 0x4, R12 ;  /* 0x000000040a0c7825 */ /* 0x004fca00078e020c */
[----:B------:R2:W3:Y:S01]  /*0140*/  @!P4 LDG.E.EL.64 R6, desc[UR4][R12.64] ;  /* 0x000000040c06c981 */ /* 0x0004e2000c2e1b00 */
[----:B------:R-:W-:Y:S02]  /*0150*/  CS2R R2, SRZ ;  /* 0x0000000000027805 */ /* 0x000fe4000001ff00 */
[----:B------:R-:W-:Y:S01]  /*0160*/  CS2R R4, SRZ ;  /* 0x0000000000047805 */ /* 0x000fe2000001ff00 */
[----:B----4-:R-:W-:-:S04]  /*0170*/  IMAD.WIDE R16, R0, 0x4, R16 ;  /* 0x0000000400107825 */ /* 0x010fc800078e0210 */
[C---:B-----5:R-:W-:Y:S01]  /*0180*/  IMAD.WIDE R18, R10.reuse, 0x4, R18 ;  /* 0x000000040a127825 */ /* 0x060fe200078e0212 */
[----:B------:R-:W4:Y:S01]  /*0190*/  @!P4 LDG.E.64 R2, desc[UR4][R16.64] ;  /* 0x000000041002c981 */ /* 0x000f22000c1e1b00 */
[----:B--2---:R-:W-:Y:S02]  /*01a0*/  CS2R R12, SRZ ;  /* 0x00000000000c7805 */ /* 0x004fe4000001ff00 */
[C---:B0-----:R-:W-:Y:S01]  /*01b0*/  IMAD.WIDE R20, R10.reuse, 0x4, R20 ;  /* 0x000000040a147825 */ /* 0x041fe200078e0214 */
[----:B------:R-:W4:Y:S03]  /*01c0*/  @!P4 LDG.E.EL.64 R4, desc[UR4][R18.64] ;  /* 0x000000041204c981 */ /* 0x000f26000c2e1b00 */
[----:B-1----:R-:W-:Y:S01]  /*01d0*/  IMAD.WIDE R22, R10, 0x4, R22 ;  /* 0x000000040a167825 */ /* 0x002fe200078e0216 */
[----:B------:R-:W-:Y:S02]  /*01e0*/  CS2R R10, SRZ ;  /* 0x00000000000a7805 */ /* 0x000fe4000001ff00 */
[----:B------:R-:W-:Y:S01]  /*01f0*/  CS2R R14, SRZ ;  /* 0x00000000000e7805 */ /* 0x000fe2000001ff00 */
[----:B------:R-:W2:Y:S01]  /*0200*/  @!P4 LDG.E.EL.64 R12, desc[UR4][R20.64] ;  /* 0x00000004140cc981 */ /* 0x000ea2000c2e1b00 */
[----:B---3--:R-:W-:-:S03]  /*0210*/  IMAD.WIDE R8, R0, 0x4, R8 ;  /* 0x0000000400087825 */ /* 0x008fc600078e0208 */
[----:B------:R-:W2:Y:S04]  /*0220*/  @!P4 LDG.E.EL.64 R10, desc[UR4][R22.64] ;  /* 0x00000004160ac981 */ /* 0x000ea8000c2e1b00 */
[----:B------:R0:W3:Y:S02]  /*0230*/  @!P4 LDG.E.64 R14, desc[UR4][R8.64] ;  /* 0x00000004080ec981 */ /* 0x0000e4000c1e1b00 */
[----:B0-----:R-:W-:Y:S01]  /*0240*/  HFMA2.MMA R8, -RZ, RZ, 1.625, 0 ;  /* 0x3e800000ff087435 */ /* 0x001fe200000001ff */
[----:B------:R-:W-:Y:S01]  /*0250*/  FADD R6, R6, 0.0010000000474974513054 ;  /* 0x3a83126f06067421 */ /* 0x000fe20000000000 */
[----:B------:R-:W-:-:S03]  /*0260*/  FADD R7, R7, 0.0010000000474974513054 ;  /* 0x3a83126f07077421 */ /* 0x000fc60000000000 */
[----:B------:R-:W0:Y:S08]  /*0270*/  MUFU.SQRT R16, R6 ;  /* 0x0000000600107308 */ /* 0x000e300000002000 */
[----:B------:R1:W5:Y:S01]  /*0280*/  MUFU.SQRT R17, R7 ;  /* 0x0000000700117308 */ /* 0x0003620000002000 */
[----:B----4-:R-:W-:Y:S01]  /*0290*/  FADD R3, -R5, R3 ;  /* 0x0000000305037221 */ /* 0x010fe20000000100 */
[----:B------:R-:W-:Y:S01]  /*02a0*/  FADD R2, -R4, R2 ;  /* 0x0000000204027221 */ /* 0x000fe20000000100 */
[----:B0-----:R-:W-:-:S02]  /*02b0*/  FSETP.GT.AND P0, PT, R16, 8.50705917302346158658e+37, PT ;  /* 0x7e8000001000780b */ /* 0x001fc40003f04000 */
[----:B------:R-:W-:Y:S01]  /*02c0*/  FSETP.GEU.AND P2, PT, R16, 1.175494350822287508e-38, PT ;  /* 0x008000001000780b */ /* 0x000fe20003f4e000 */
[----:B-1----:R-:W0:Y:S01]  /*02d0*/  LDC.64 R6, c[0x0][0x240] ;  /* 0x00009000ff067b82 */ /* 0x002e220000000a00 */
[C---:B------:R-:W-:Y:S02]  /*02e0*/  FSEL R9, R8.reuse, 1, P0 ;  /* 0x3f80000008097808 */ /* 0x040fe40000000000 */
[C---:B-----5:R-:W-:Y:S02]  /*02f0*/  FSETP.GT.AND P1, PT, R17.reuse, 8.50705917302346158658e+37, PT ;  /* 0x7e8000001100780b */ /* 0x060fe40003f24000 */
[----:B------:R-:W-:Y:S02]  /*0300*/  FSETP.GEU.AND P3, PT, R17, 1.175494350822287508e-38, PT ;  /* 0x008000001100780b */ /* 0x000fe40003f6e000 */
[----:B------:R-:W-:-:S03]  /*0310*/  FSEL R8, R8, 1, P1 ;  /* 0x3f80000008087808 */ /* 0x000fc60000800000 */
[----:B------:R-:W-:Y:S02]  /*0320*/  @P0 FMUL R16, R16, 0.25 ;  /* 0x3e80000010100820 */ /* 0x000fe40000400000 */
[----:B------:R-:W-:Y:S02]  /*0330*/  @!P2 FMUL R9, R9, 16777216 ;  /* 0x4b8000000909a820 */ /* 0x000fe40000400000 */
[----:B------:R-:W-:Y:S02]  /*0340*/  @!P2 FMUL R16, R16, 16777216 ;  /* 0x4b8000001010a820 */ /* 0x000fe40000400000 */
[----:B------:R-:W-:-:S04]  /*0350*/  @P1 FMUL R17, R17, 0.25 ;  /* 0x3e80000011111820 */ /* 0x000fc80000400000 */
[----:B------:R-:W1:Y:S01]  /*0360*/  MUFU.RCP R16, R16 ;  /* 0x0000001000107308 */ /* 0x000e620000001000 */
[----:B------:R-:W-:Y:S01]  /*0370*/  @!P3 FMUL R8, R8, 16777216 ;  /* 0x4b8000000808b820 */ /* 0x000fe20000400000 */
[----:B------:R-:W-:Y:S01]  /*0380*/  @!P3 FMUL R17, R17, 16777216 ;  /* 0x4b8000001111b820 */ /* 0x000fe20000400000 */
[----:B0-----:R-:W-:-:S05]  /*0390*/  IMAD.WIDE R6, R0, 0x4, R6 ;  /* 0x0000000400067825 */ /* 0x001fca00078e0206 */
[----:B------:R-:W0:Y:S01]  /*03a0*/  MUFU.RCP R17, R17 ;  /* 0x0000001100117308 */ /* 0x000e220000001000 */
[----:B-1----:R-:W-:-:S04]  /*03b0*/  FMUL R9, R16, R9 ;  /* 0x0000000910097220 */ /* 0x002fc80000400000 */
[----:B------:R-:W-:Y:S01]  /*03c0*/  FMUL R9, R2, R9 ;  /* 0x0000000902097220 */ /* 0x000fe20000400000 */
[----:B0-----:R-:W-:-:S03]  /*03d0*/  FMUL R8, R17, R8 ;  /* 0x0000000811087220 */ /* 0x001fc60000400000 */
[----:B--2---:R-:W-:Y:S01]  /*03e0*/  FFMA R9, R9, R12, R10 ;  /* 0x0000000c09097223 */ /* 0x004fe2000000000a */
[----:B------:R-:W-:-:S03]  /*03f0*/  FMUL R8, R3, R8 ;  /* 0x0000000803087220 */ /* 0x000fc60000400000 */
[----:B---3--:R-:W-:Y:S01]  /*0400*/  FADD R14, R9, R14 ;  /* 0x0000000e090e7221 */ /* 0x008fe20000000000 */
[----:B------:R-:W-:-:S04]  /*0410*/  FFMA R8, R8, R13, R11 ;  /* 0x0000000d08087223 */ /* 0x000fc8000000000b */
[----:B------:R-:W-:Y:S01]  /*0420*/  FADD R15, R8, R15 ;  /* 0x0000000f080f7221 */ /* 0x000fe20000000000 */
[----:B------:R-:W-:Y:S06]  /*0430*/  @P4 EXIT ;  /* 0x000000000000494d */ /* 0x000fec0003800000 */
[----:B------:R-:W-:Y:S01]  /*0440*/  STG.E.64 desc[UR4][R6.64], R14 ;  /* 0x0000000e06007986 */ /* 0x000fe2000c101b04 */
[----:B------:R-:W-:Y:S05]  /*0450*/  EXIT ;  /* 0x000000000000794d */ /* 0x000fea0003800000 */
.L_x_0:
[----:B------:R-:W-:-:S00]  /*0460*/  BRA `(.L_x_0) ;  /* 0xfffffffc00fc7947 */ /* 0x000fc0000383ffff */
[----:B------:R-:W-:-:S00]  /*0470*/  NOP ;  /* 0x0000000000007918 */ /* 0x000fc00000000000 */
        /* <DEDUP_REMOVED lines=8> */
.L_x_1:


//--------------------- .nv.global.init           --------------------------
	.section	.nv.global.init,"aw",@progbits
.nv.global.init:
	.type		_$_str,@object
	.size		_$_str,(_$_str_$_2 - _$_str)
_$_str:
        /*0000*/ 	.byte	0x5f, 0x5f, 0x43, 0x55, 0x44, 0x41, 0x5f, 0x46, 0x54, 0x5a, 0x00
	.type		_$_str_$_2,@object
	.size		_$_str_$_2,(.L_1 - _$_str_$_2)
_$_str_$_2:
        /*000b*/ 	.byte	0x5f, 0x5f, 0x43, 0x55, 0x44, 0x41, 0x5f, 0x50, 0x52, 0x45, 0x43, 0x5f, 0x53, 0x51, 0x52, 0x54
        /*001b*/ 	.byte	0x00
.L_1:


//--------------------- .nv.constant0.triton_poi_fused__native_batch_norm_legit_no_training_add_11 --------------------------
	.section	.nv.constant0.triton_poi_fused__native_batch_norm_legit_no_training_add_11,"a",@progbits
	.sectionflags	@""
	.align	4
.nv.constant0.triton_poi_fused__native_batch_norm_legit_no_training_add_11:
	.zero		588
